	.headerflags	@"EF_CUDA_TEXMODE_UNIFIED EF_CUDA_64BIT_ADDRESS EF_CUDA_ACCELERATORS EF_CUDA_SM90 EF_CUDA_VIRTUAL_SM(EF_CUDA_SM90)"
	.elftype	@"ET_EXEC"


//--------------------- .nv.info                  --------------------------
	.section	.nv.info,"",@"SHT_CUDA_INFO"
	.align	4


	//----- nvinfo : EIATTR_REGCOUNT
	.align		4
        /*0000*/ 	.byte	0x04, 0x2f
        /*0002*/ 	.short	(.L_1 - .L_0)
	.align		4
.L_0:
        /*0004*/ 	.word	index@(triton_poi_fused_sigmoid_sigmoid_backward_6)
        /*0008*/ 	.word	0x00000010


	//----- nvinfo : EIATTR_MIN_STACK_SIZE
	.align		4
.L_1:
        /*000c*/ 	.byte	0x04, 0x12
        /*000e*/ 	.short	(.L_3 - .L_2)
	.align		4
.L_2:
        /*0010*/ 	.word	index@(triton_poi_fused_sigmoid_sigmoid_backward_6)
        /*0014*/ 	.word	0x00000000


	//----- nvinfo : EIATTR_FRAME_SIZE
	.align		4
.L_3:
        /*0018*/ 	.byte	0x04, 0x11
        /*001a*/ 	.short	(.L_5 - .L_4)
	.align		4
.L_4:
        /*001c*/ 	.word	index@(triton_poi_fused_sigmoid_sigmoid_backward_6)
        /*0020*/ 	.word	0x00000000


	//----- nvinfo : EIATTR_MIN_STACK_SIZE
	.align		4
.L_5:
        /*0024*/ 	.byte	0x04, 0x12
        /*0026*/ 	.short	(.L_7 - .L_6)
	.align		4
.L_6:
        /*0028*/ 	.word	index@(triton_poi_fused_sigmoid_sigmoid_backward_6)
        /*002c*/ 	.word	0x00000000
.L_7:


//--------------------- .nv.info.triton_poi_fused_sigmoid_sigmoid_backward_6 --------------------------
	.section	.nv.info.triton_poi_fused_sigmoid_sigmoid_backward_6,"",@"SHT_CUDA_INFO"
	.sectionflags	@""
	.align	4


	//----- nvinfo : EIATTR_CUDA_API_VERSION
	.align		4
        /*0000*/ 	.byte	0x04, 0x37
        /*0002*/ 	.short	(.L_9 - .L_8)
.L_8:
        /*0004*/ 	.word	0x0000007c


	//----- nvinfo : EIATTR_KPARAM_INFO
	.align		4
.L_9:
        /*0008*/ 	.byte	0x04, 0x17
        /*000a*/ 	.short	(.L_11 - .L_10)
.L_10:
        /*000c*/ 	.word	0x00000000
        /*0010*/ 	.short	0x0003
        /*0012*/ 	.short	0x0018
        /*0014*/ 	.byte	0x00, 0xf0, 0x11, 0x00


	//----- nvinfo : EIATTR_KPARAM_INFO
	.align		4
.L_11:
        /*0018*/ 	.byte	0x04, 0x17
        /*001a*/ 	.short	(.L_13 - .L_12)
.L_12:
        /*001c*/ 	.word	0x00000000
        /*0020*/ 	.short	0x0002
        /*0022*/ 	.short	0x0010
        /*0024*/ 	.byte	0x00, 0xf4, 0x21, 0x00


	//----- nvinfo : EIATTR_KPARAM_INFO
	.align		4
.L_13:
        /*0028*/ 	.byte	0x04, 0x17
        /*002a*/ 	.short	(.L_15 - .L_14)
.L_14:
        /*002c*/ 	.word	0x00000000
        /*0030*/ 	.short	0x0001
        /*0032*/ 	.short	0x0008
        /*0034*/ 	.byte	0x00, 0xf4, 0x21, 0x00


	//----- nvinfo : EIATTR_KPARAM_INFO
	.align		4
.L_15:
        /*0038*/ 	.byte	0x04, 0x17
        /*003a*/ 	.short	(.L_17 - .L_16)
.L_16:
        /*003c*/ 	.word	0x00000000
        /*0040*/ 	.short	0x0000
        /*0042*/ 	.short	0x0000
        /*0044*/ 	.byte	0x00, 0xf4, 0x21, 0x00


	//----- nvinfo : EIATTR_SPARSE_MMA_MASK
	.align		4
.L_17:
        /*0048*/ 	.byte	0x03, 0x50
        /*004a*/ 	.short	0x0000


	//----- nvinfo : EIATTR_MAXREG_COUNT
	.align		4
        /*004c*/ 	.byte	0x03, 0x1b
        /*004e*/ 	.short	0x00ff


	//----- nvinfo : EIATTR_EXIT_INSTR_OFFSETS
	.align		4
        /*0050*/ 	.byte	0x04, 0x1c
        /*0052*/ 	.short	(.L_19 - .L_18)


	//   ....[0]....
.L_18:
        /*0054*/ 	.word	0x00000300


	//   ....[1]....
        /*0058*/ 	.word	0x00000320


	//----- nvinfo : EIATTR_REQNTID
	.align		4
.L_19:
        /*005c*/ 	.byte	0x04, 0x10
        /*005e*/ 	.short	(.L_21 - .L_20)
.L_20:
        /*0060*/ 	.word	0x00000020
        /*0064*/ 	.word	0x00000001
        /*0068*/ 	.word	0x00000001


	//----- nvinfo : EIATTR_CBANK_PARAM_SIZE
	.align		4
.L_21:
        /*006c*/ 	.byte	0x03, 0x19
        /*006e*/ 	.short	0x001c


	//----- nvinfo : EIATTR_PARAM_CBANK
	.align		4
        /*0070*/ 	.byte	0x04, 0x0a
        /*0072*/ 	.short	(.L_23 - .L_22)
	.align		4
.L_22:
        /*0074*/ 	.word	index@(.nv.constant0.triton_poi_fused_sigmoid_sigmoid_backward_6)
        /*0078*/ 	.short	0x0210
        /*007a*/ 	.short	0x001c


	//----- nvinfo : EIATTR_SW_WAR
	.align		4
.L_23:
        /*007c*/ 	.byte	0x04, 0x36
        /*007e*/ 	.short	(.L_25 - .L_24)
.L_24:
        /*0080*/ 	.word	0x00000008
.L_25:


//--------------------- .nv.callgraph             --------------------------
	.section	.nv.callgraph,"",@"SHT_CUDA_CALLGRAPH"
	.align	4
	.sectionentsize	8
	.align		4
        /*0000*/ 	.word	0x00000000
	.align		4
        /*0004*/ 	.word	0xffffffff
	.align		4
        /*0008*/ 	.word	0x00000000
	.align		4
        /*000c*/ 	.word	0xfffffffe
	.align		4
        /*0010*/ 	.word	0x00000000
	.align		4
        /*0014*/ 	.word	0xfffffffd
	.align		4
        /*0018*/ 	.word	0x00000000
	.align		4
        /*001c*/ 	.word	0xfffffffc


//--------------------- .text.triton_poi_fused_sigmoid_sigmoid_backward_6 --------------------------
	.section	.text.triton_poi_fused_sigmoid_sigmoid_backward_6,"ax",@progbits
	.align	128
        .global         triton_poi_fused_sigmoid_sigmoid_backward_6
        .type           triton_poi_fused_sigmoid_sigmoid_backward_6,@function
        .size           triton_poi_fused_sigmoid_sigmoid_backward_6,(.L_x_1 - triton_poi_fused_sigmoid_sigmoid_backward_6)
        .other          triton_poi_fused_sigmoid_sigmoid_backward_6,@"STO_CUDA_ENTRY STV_DEFAULT"
triton_poi_fused_sigmoid_sigmoid_backward_6:
.text.triton_poi_fused_sigmoid_sigmoid_backward_6:
[----:B------:R-:W0:Y:S02]  /*0000*/  LDC R1, c[0x0][0x28] ;  /* 0x00000a00ff017b82 */ /* 0x000e240000000800 */
[----:B------:R-:W1:Y:S01]  /*0010*/  S2R R0, SR_TID.X ;  /* 0x0000000000007919 */ /* 0x000e620000002100 */
[----:B------:R-:W2:Y:S01]  /*0020*/  LDC.64 R2, c[0x0][0x210] ;  /* 0x00008400ff027b82 */ /* 0x000ea20000000a00 */
[----:B------:R-:W-:Y:S01]  /*0030*/  CS2R R8, SRZ ;  /* 0x0000000000087805 */ /* 0x000fe2000001ff00 */
[----:B------:R-:W-:Y:S01]  /*0040*/  ULDC.64 UR4, c[0x0][0x208] ;  /* 0x0000820000047ab9 */ /* 0x000fe20000000a00 */
[----:B------:R-:W3:Y:S05]  /*0050*/  S2R R7, SR_CTAID.X ;  /* 0x0000000000077919 */ /* 0x000eea0000002500 */
[----:B------:R-:W4:Y:S01]  /*0060*/  LDC.64 R4, c[0x0][0x218] ;  /* 0x00008600ff047b82 */ /* 0x000f220000000a00 */
[----:B-1----:R-:W-:Y:S01]  /*0070*/  SHF.L.U32 R0, R0, 0x1, RZ ;  /* 0x0000000100007819 */ /* 0x002fe200000006ff */
[----:B----4-:R-:W4:Y:S03]  /*0080*/  LDG.E R4, desc[UR4][R4.64] ;  /* 0x0000000404047981 */ /* 0x010f26000c1e1900 */
[----:B------:R-:W-:-:S04]  /*0090*/  LOP3.LUT R0, R0, 0x3e, RZ, 0xc0, !PT ;  /* 0x0000003e00007812 */ /* 0x000fc800078ec0ff */
[----:B---3--:R-:W-:-:S04]  /*00a0*/  LEA R7, R7, R0, 0x6 ;  /* 0x0000000007077211 */ /* 0x008fc800078e30ff */
[C---:B------:R-:W-:Y:S01]  /*00b0*/  ISETP.GE.AND P0, PT, R7.reuse, 0x40, PT ;  /* 0x000000400700780c */ /* 0x040fe20003f06270 */
[----:B--2---:R-:W-:-:S12]  /*00c0*/  IMAD.WIDE R2, R7, 0x4, R2 ;  /* 0x0000000407027825 */ /* 0x004fd800078e0202 */
[----:B------:R-:W4:Y:S02]  /*00d0*/  @!P0 LDG.E.64 R8, desc[UR4][R2.64] ;  /* 0x0000000402088981 */ /* 0x000f24000c1e1b00 */
[C---:B----4-:R-:W-:Y:S01]  /*00e0*/  FADD R9, R4.reuse, R9 ;  /* 0x0000000904097221 */ /* 0x050fe20000000000 */
[----:B------:R-:W-:-:S03]  /*00f0*/  FADD R8, R4, R8 ;  /* 0x0000000804087221 */ /* 0x000fc60000000000 */
[----:B------:R-:W-:Y:S01]  /*0100*/  FADD R9, RZ, -R9 ;  /* 0x80000009ff097221 */ /* 0x000fe20000000000 */
[----:B------:R-:W-:-:S03]  /*0110*/  FADD R8, RZ, -R8 ;  /* 0x80000008ff087221 */ /* 0x000fc60000000000 */
[----:B------:R-:W-:Y:S01]  /*0120*/  FMUL R9, R9, 1.4426950216293334961 ;  /* 0x3fb8aa3b09097820 */ /* 0x000fe20000400000 */
[----:B------:R-:W-:-:S04]  /*0130*/  FMUL R8, R8, 1.4426950216293334961 ;  /* 0x3fb8aa3b08087820 */ /* 0x000fc80000400000 */
[----:B------:R-:W-:Y:S02]  /*0140*/  FSETP.GEU.AND P2, PT, R9, -126, PT ;  /* 0xc2fc00000900780b */ /* 0x000fe40003f4e000 */
[----:B------:R-:W-:-:S11]  /*0150*/  FSETP.GEU.AND P1, PT, R8, -126, PT ;  /* 0xc2fc00000800780b */ /* 0x000fd60003f2e000 */
[----:B------:R-:W-:Y:S02]  /*0160*/  @!P2 FMUL R9, R9, 0.5 ;  /* 0x3f0000000909a820 */ /* 0x000fe40000400000 */
[----:B------:R-:W-:Y:S02]  /*0170*/  @!P1 FMUL R8, R8, 0.5 ;  /* 0x3f00000008089820 */ /* 0x000fe40000400000 */
[----:B------:R-:W1:Y:S08]  /*0180*/  MUFU.EX2 R4, R9 ;  /* 0x0000000900047308 */ /* 0x000e700000000800 */
[----:B------:R-:W2:Y:S01]  /*0190*/  MUFU.EX2 R0, R8 ;  /* 0x0000000800007308 */ /* 0x000ea20000000800 */
[----:B-1----:R-:W-:-:S04]  /*01a0*/  @!P2 FMUL R4, R4, R4 ;  /* 0x000000040404a220 */ /* 0x002fc80000400000 */
[----:B------:R-:W-:Y:S01]  /*01b0*/  FADD R6, R4, 1 ;  /* 0x3f80000004067421 */ /* 0x000fe20000000000 */
[----:B------:R-:W-:Y:S01]  /*01c0*/  HFMA2.MMA R9, -RZ, RZ, 1.625, 0 ;  /* 0x3e800000ff097435 */ /* 0x000fe200000001ff */
[----:B------:R-:W1:Y:S01]  /*01d0*/  LDC.64 R4, c[0x0][0x220] ;  /* 0x00008800ff047b82 */ /* 0x000e620000000a00 */
[----:B--2---:R-:W-:-:S04]  /*01e0*/  @!P1 FMUL R0, R0, R0 ;  /* 0x0000000000009220 */ /* 0x004fc80000400000 */
[----:B------:R-:W-:Y:S01]  /*01f0*/  FADD R0, R0, 1 ;  /* 0x3f80000000007421 */ /* 0x000fe20000000000 */
[----:B------:R-:W-:-:S04]  /*0200*/  FSETP.GT.AND P2, PT, R6, 8.50705917302346158658e+37, PT ;  /* 0x7e8000000600780b */ /* 0x000fc80003f44000 */
[----:B------:R-:W-:-:S09]  /*0210*/  FSETP.GT.AND P1, PT, R0, 8.50705917302346158658e+37, PT ;  /* 0x7e8000000000780b */ /* 0x000fd20003f24000 */
[----:B------:R-:W-:-:S04]  /*0220*/  @P2 FMUL R6, R6, 0.25 ;  /* 0x3e80000006062820 */ /* 0x000fc80000400000 */
[----:B------:R-:W-:Y:S02]  /*0230*/  @P1 FMUL R0, R0, 0.25 ;  /* 0x3e80000000001820 */ /* 0x000fe40000400000 */
[----:B------:R-:W2:Y:S08]  /*0240*/  MUFU.RCP R6, R6 ;  /* 0x0000000600067308 */ /* 0x000eb00000001000 */
[----:B------:R-:W3:Y:S01]  /*0250*/  MUFU.RCP R0, R0 ;  /* 0x0000000000007308 */ /* 0x000ee20000001000 */
[----:B------:R-:W-:-:S02]  /*0260*/  FSEL R11, R9, 1, P2 ;  /* 0x3f800000090b7808 */ /* 0x000fc40001000000 */
[----:B------:R-:W-:-:S03]  /*0270*/  FSEL R9, R9, 1, P1 ;  /* 0x3f80000009097808 */ /* 0x000fc60000800000 */
[----:B--2---:R-:W-:-:S04]  /*0280*/  FMUL R11, R6, R11 ;  /* 0x0000000b060b7220 */ /* 0x004fc80000400000 */
[----:B------:R-:W-:Y:S01]  /*0290*/  FADD R8, -R11, 1 ;  /* 0x3f8000000b087421 */ /* 0x000fe20000000100 */
[----:B---3--:R-:W-:-:S04]  /*02a0*/  FMUL R10, R0, R9 ;  /* 0x00000009000a7220 */ /* 0x008fc80000400000 */
[----:B------:R-:W-:Y:S01]  /*02b0*/  FADD R9, -R10, 1 ;  /* 0x3f8000000a097421 */ /* 0x000fe20000000100 */
[----:B------:R2:W-:Y:S01]  /*02c0*/  @!P0 STG.E.64 desc[UR4][R2.64], R10 ;  /* 0x0000000a02008986 */ /* 0x0005e2000c101b04 */
[----:B------:R-:W-:Y:S01]  /*02d0*/  FMUL R13, R11, R8 ;  /* 0x000000080b0d7220 */ /* 0x000fe20000400000 */
[----:B-1----:R-:W-:-:S04]  /*02e0*/  IMAD.WIDE R4, R7, 0x4, R4 ;  /* 0x0000000407047825 */ /* 0x002fc800078e0204 */
[----:B------:R-:W-:Y:S01]  /*02f0*/  FMUL R12, R10, R9 ;  /* 0x000000090a0c7220 */ /* 0x000fe20000400000 */
[----:B------:R-:W-:Y:S06]  /*0300*/  @P0 EXIT ;  /* 0x000000000000094d */ /* 0x000fec0003800000 */
[----:B------:R-:W-:Y:S01]  /*0310*/  STG.E.64 desc[UR4][R4.64], R12 ;  /* 0x0000000c04007986 */ /* 0x000fe2000c101b04 */
[----:B------:R-:W-:Y:S05]  /*0320*/  EXIT ;  /* 0x000000000000794d */ /* 0x000fea0003800000 */
.L_x_0:
[----:B------:R-:W-:-:S00]  /*0330*/  BRA `(.L_x_0) ;  /* 0xfffffffc00fc7947 */ /* 0x000fc0000383ffff */
[----:B------:R-:W-:-:S00]  /*0340*/  NOP ;  /* 0x0000000000007918 */ /* 0x000fc00000000000 */
        /* <DEDUP_REMOVED lines=11> */
.L_x_1:


//--------------------- .nv.constant0.triton_poi_fused_sigmoid_sigmoid_backward_6 --------------------------
	.section	.nv.constant0.triton_poi_fused_sigmoid_sigmoid_backward_6,"a",@progbits
	.sectionflags	@""
	.align	4
.nv.constant0.triton_poi_fused_sigmoid_sigmoid_backward_6:
	.zero		556
